//
// Generated by NVIDIA NVVM Compiler
//
// Compiler Build ID: CL-36424714
// Cuda compilation tools, release 13.0, V13.0.88
// Based on NVVM 20.0.0
//

.version 9.0
.target sm_100
.address_size 64

	// .globl	_Z7kernel1PiS_
// _ZZ7kernel1PiS_E11shared_data has been demoted
.global .align 1 .b8 _ZN34_INTERNAL_e4eee4ef_4_k_cu_70ff8f484cuda3std3__436_GLOBAL__N__e4eee4ef_4_k_cu_70ff8f486ignoreE[1];
.global .align 1 .b8 _ZN34_INTERNAL_e4eee4ef_4_k_cu_70ff8f484cuda3std3__45__cpo5beginE[1];
.global .align 1 .b8 _ZN34_INTERNAL_e4eee4ef_4_k_cu_70ff8f484cuda3std3__45__cpo3endE[1];
.global .align 1 .b8 _ZN34_INTERNAL_e4eee4ef_4_k_cu_70ff8f484cuda3std3__45__cpo6cbeginE[1];
.global .align 1 .b8 _ZN34_INTERNAL_e4eee4ef_4_k_cu_70ff8f484cuda3std3__45__cpo4cendE[1];
.global .align 1 .b8 _ZN34_INTERNAL_e4eee4ef_4_k_cu_70ff8f484cuda3std3__419piecewise_constructE[1];
.global .align 1 .b8 _ZN34_INTERNAL_e4eee4ef_4_k_cu_70ff8f484cuda3std3__48in_placeE[1];
.global .align 1 .b8 _ZN34_INTERNAL_e4eee4ef_4_k_cu_70ff8f484cuda3std6ranges3__45__cpo4swapE[1];
.global .align 1 .b8 _ZN34_INTERNAL_e4eee4ef_4_k_cu_70ff8f484cuda3std6ranges3__45__cpo9iter_moveE[1];
.global .align 1 .b8 _ZN34_INTERNAL_e4eee4ef_4_k_cu_70ff8f484cuda3std6ranges3__45__cpo7advanceE[1];

.visible .entry _Z7kernel1PiS_(
	.param .u64 .ptr .align 1 _Z7kernel1PiS__param_0,
	.param .u64 .ptr .align 1 _Z7kernel1PiS__param_1
)
{
	.reg .pred 	%p<24>;
	.reg .b32 	%r<70>;
	.reg .b64 	%rd<21>;
	// demoted variable
	.shared .align 4 .b8 _ZZ7kernel1PiS_E11shared_data[512];
	ld.param.u64 	%rd5, [_Z7kernel1PiS__param_0];
	ld.param.u64 	%rd6, [_Z7kernel1PiS__param_1];
	// begin inline asm
	{
	 .reg .u32 start;
	 .reg .u64 extended;
	 mov.u32 start, %reserved_smem_offset_1;
	 cvt.u64.u32 extended, start;
	 cvta.shared.u64 %rd7, extended;
	}
	// end inline asm
	mov.u32 	%r1, %tid.x;
	mov.u32 	%r12, %tid.y;
	mov.u32 	%r13, %tid.z;
	mov.u32 	%r14, %ntid.x;
	mov.u32 	%r15, %ntid.y;
	mad.lo.s32 	%r16, %r13, %r15, %r12;
	mad.lo.s32 	%r2, %r16, %r14, %r1;
	bar.warp.sync 	-1;
	and.b32  	%r3, %r2, 31;
	setp.ne.s32 	%p1, %r3, 0;
	@%p1 bra 	$L__BB0_2;
	add.s64 	%rd8, %rd7, 4;
	shr.u32 	%r18, %r2, 5;
	mov.b32 	%r19, 1;
	shl.b32 	%r20, %r19, %r18;
	not.b32 	%r17, %r20;
	// begin inline asm
	red.and.release.cta.b32 [%rd8],%r17;
	// end inline asm
$L__BB0_2:
	setp.eq.s32 	%p2, %r3, 0;
	barrier.sync 	0;
	cvta.to.global.u64 	%rd9, %rd5;
	mul.wide.u32 	%rd10, %r1, 4;
	add.s64 	%rd11, %rd9, %rd10;
	shr.u32 	%r4, %r2, 5;
	mul.wide.u32 	%rd12, %r4, 8;
	add.s64 	%rd3, %rd7, %rd12;
	ld.global.u32 	%r21, [%rd11];
	shfl.sync.up.b32	%r22|%p3, %r21, 1, 0, -1;
	selp.b32 	%r23, 0, %r22, %p2;
	add.s32 	%r24, %r23, %r21;
	shfl.sync.up.b32	%r25|%p4, %r24, 2, 0, -1;
	setp.lt.u32 	%p5, %r3, 2;
	selp.b32 	%r26, 0, %r25, %p5;
	add.s32 	%r27, %r26, %r24;
	shfl.sync.up.b32	%r28|%p6, %r27, 4, 0, -1;
	setp.lt.u32 	%p7, %r3, 4;
	selp.b32 	%r29, 0, %r28, %p7;
	add.s32 	%r30, %r29, %r27;
	shfl.sync.up.b32	%r31|%p8, %r30, 8, 0, -1;
	setp.lt.u32 	%p9, %r3, 8;
	selp.b32 	%r32, 0, %r31, %p9;
	add.s32 	%r33, %r32, %r30;
	shfl.sync.up.b32	%r34|%p10, %r33, 16, 0, -1;
	setp.lt.u32 	%p11, %r3, 16;
	selp.b32 	%r35, 0, %r34, %p11;
	add.s32 	%r69, %r35, %r33;
	setp.ne.s32 	%p12, %r3, 31;
	@%p12 bra 	$L__BB0_4;
	st.u32 	[%rd3+32], %r69;
$L__BB0_4:
	add.s64 	%rd4, %rd7, 4;
	setp.ne.s32 	%p13, %r3, 0;
	mov.b32 	%r37, 1;
	shl.b32 	%r6, %r37, %r4;
	and.b32  	%r38, %r4, 134217724;
	mov.b32 	%r39, 15;
	shl.b32 	%r7, %r39, %r38;
	bar.warp.sync 	-1;
	mov.b32 	%r68, 0;
	@%p13 bra 	$L__BB0_6;
	// begin inline asm
	atom.or.acq_rel.cta.b32 %r68,[%rd4],%r6;
	// end inline asm
$L__BB0_6:
	shfl.sync.idx.b32	%r42|%p14, %r68, 0, 31, -1;
	or.b32  	%r43, %r42, %r6;
	and.b32  	%r44, %r43, %r7;
	setp.eq.s32 	%p15, %r44, %r7;
	@%p15 bra 	$L__BB0_8;
$L__BB0_7:
	// begin inline asm
	ld.acquire.cta.u32 %r45,[%rd4];
	// end inline asm
	and.b32  	%r46, %r45, %r6;
	setp.eq.s32 	%p16, %r46, 0;
	@%p16 bra 	$L__BB0_12;
	bra.uni 	$L__BB0_7;
$L__BB0_8:
	and.b32  	%r47, %r2, 28;
	setp.ne.s32 	%p17, %r47, 0;
	@%p17 bra 	$L__BB0_10;
	and.b32  	%r49, %r2, 3;
	and.b32  	%r50, %r4, 33554428;
	or.b32  	%r51, %r50, %r49;
	mul.wide.u32 	%rd15, %r51, 8;
	add.s64 	%rd16, %rd7, %rd15;
	ld.u32 	%r52, [%rd16+32];
	// begin inline asm
	mov.u32 %r48, %laneid;
	// end inline asm
	and.b32  	%r53, %r48, -4;
	mov.b32 	%r54, 15;
	shl.b32 	%r55, %r54, %r53;
	shfl.sync.up.b32	%r56|%p18, %r52, 1, 7168, %r55;
	setp.eq.s32 	%p19, %r49, 0;
	selp.b32 	%r57, 0, %r56, %p19;
	add.s32 	%r58, %r57, %r52;
	shfl.sync.up.b32	%r59|%p20, %r58, 2, 7168, %r55;
	setp.lt.u32 	%p21, %r49, 2;
	selp.b32 	%r60, 0, %r59, %p21;
	add.s32 	%r61, %r60, %r57;
	st.u32 	[%rd16+32], %r61;
$L__BB0_10:
	setp.ne.s32 	%p22, %r3, 0;
	bar.warp.sync 	-1;
	@%p22 bra 	$L__BB0_12;
	not.b32 	%r62, %r7;
	// begin inline asm
	red.and.release.cta.b32 [%rd4],%r62;
	// end inline asm
$L__BB0_12:
	and.b32  	%r63, %r2, 96;
	setp.eq.s32 	%p23, %r63, 0;
	@%p23 bra 	$L__BB0_14;
	ld.u32 	%r64, [%rd3+32];
	add.s32 	%r69, %r64, %r69;
$L__BB0_14:
	cvta.to.global.u64 	%rd18, %rd6;
	shl.b32 	%r65, %r1, 2;
	mov.u32 	%r66, _ZZ7kernel1PiS_E11shared_data;
	add.s32 	%r67, %r66, %r65;
	st.shared.u32 	[%r67], %r69;
	add.s64 	%rd20, %rd18, %rd10;
	st.global.u32 	[%rd20], %r69;
	ret;

}


// ===== COMPILED SASS (sm_100) =====

	.target	sm_100

	.elftype	@"ET_EXEC"


//--------------------- .note.nv.tkinfo           --------------------------
	.section	.note.nv.tkinfo,"",@"SHT_NOTE"
	.sectionflags	@"SHF_NOTE_NV_TKINFO"
	.tkinfo
        /*0018*/ 	.word	0x00000002
        /*0030*/ 	.string	""
        /*0030*/ 	.string	"ptxas"
        /*0030*/ 	.string	"Cuda compilation tools, release 13.0, V13.0.88"
        /*0030*/ 	.string	"Build cuda_13.0.r13.0/compiler.36424714_0"
        /*0030*/ 	.string	"-arch sm_100 -m 64 "



//--------------------- .note.nv.cuinfo           --------------------------
	.section	.note.nv.cuinfo,"",@"SHT_NOTE"
	.sectionflags	@"SHF_NOTE_NV_CUINFO"
        /*0018*/ 	.short	0x0002
        /*001a*/ 	.short	0x0064
        /*001c*/ 	.short	0x0082
	.zero		2


//--------------------- .nv.info                  --------------------------
	.section	.nv.info,"",@"SHT_CUDA_INFO"
	.align	4


	//----- nvinfo : EIATTR_REGCOUNT
	.align		4
        /*0000*/ 	.byte	0x04, 0x2f
        /*0002*/ 	.short	(.L_11 - .L_10)
	.align		4
.L_10:
        /*0004*/ 	.word	index@(_Z7kernel1PiS_)
        /*0008*/ 	.word	0x00000014


	//----- nvinfo : EIATTR_FRAME_SIZE
	.align		4
.L_11:
        /*000c*/ 	.byte	0x04, 0x11
        /*000e*/ 	.short	(.L_13 - .L_12)
	.align		4
.L_12:
        /*0010*/ 	.word	index@(_Z7kernel1PiS_)
        /*0014*/ 	.word	0x00000000


	//----- nvinfo : EIATTR_MIN_STACK_SIZE
	.align		4
.L_13:
        /*0018*/ 	.byte	0x04, 0x12
        /*001a*/ 	.short	(.L_15 - .L_14)
	.align		4
.L_14:
        /*001c*/ 	.word	index@(_Z7kernel1PiS_)
        /*0020*/ 	.word	0x00000000
.L_15:


//--------------------- .nv.compat                --------------------------
	.section	.nv.compat,"",@"SHT_CUDA_COMPAT_INFO"
	.align	4
        /*0000*/ 	.byte	0x02, 0x09, 0x00, 0x00, 0x02, 0x02, 0x01, 0x00, 0x02, 0x05, 0x05, 0x00, 0x03, 0x07, 0x01, 0x01
        /*0010*/ 	.byte	0x02, 0x03, 0x00, 0x00, 0x02, 0x06, 0x01, 0x00, 0x04, 0x0b, 0x08, 0x00, 0x09, 0x00, 0x00, 0x00
        /*0020*/ 	.byte	0x00, 0x00, 0x00, 0x00


//--------------------- .nv.info._Z7kernel1PiS_   --------------------------
	.section	.nv.info._Z7kernel1PiS_,"",@"SHT_CUDA_INFO"
	.sectionflags	@""
	.align	4


	//----- nvinfo : EIATTR_CUDA_API_VERSION
	.align		4
        /*0000*/ 	.byte	0x04, 0x37
        /*0002*/ 	.short	(.L_17 - .L_16)
.L_16:
        /*0004*/ 	.word	0x00000082


	//----- nvinfo : EIATTR_KPARAM_INFO
	.align		4
.L_17:
        /*0008*/ 	.byte	0x04, 0x17
        /*000a*/ 	.short	(.L_19 - .L_18)
.L_18:
        /*000c*/ 	.word	0x00000000
        /*0010*/ 	.short	0x0001
        /*0012*/ 	.short	0x0008
        /*0014*/ 	.byte	0x00, 0xf5, 0x21, 0x00


	//----- nvinfo : EIATTR_KPARAM_INFO
	.align		4
.L_19:
        /*0018*/ 	.byte	0x04, 0x17
        /*001a*/ 	.short	(.L_21 - .L_20)
.L_20:
        /*001c*/ 	.word	0x00000000
        /*0020*/ 	.short	0x0000
        /*0022*/ 	.short	0x0000
        /*0024*/ 	.byte	0x00, 0xf5, 0x21, 0x00


	//----- nvinfo : EIATTR_RESERVED_SMEM_USED
	.align		4
.L_21:
        /*0028*/ 	.byte	0x01, 0x41
	.zero		2


	//----- nvinfo : EIATTR_SPARSE_MMA_MASK
	.align		4
        /*002c*/ 	.byte	0x03, 0x50
        /*002e*/ 	.short	0x0000


	//----- nvinfo : EIATTR_MAXREG_COUNT
	.align		4
        /*0030*/ 	.byte	0x03, 0x1b
        /*0032*/ 	.short	0x00ff


	//----- nvinfo : EIATTR_NUM_BARRIERS
	.align		4
        /*0034*/ 	.byte	0x02, 0x4c
        /*0036*/ 	.byte	0x01
	.zero		1


	//----- nvinfo : EIATTR_MERCURY_ISA_VERSION
	.align		4
        /*0038*/ 	.byte	0x03, 0x5f
        /*003a*/ 	.short	0x0101


	//----- nvinfo : EIATTR_INT_WARP_WIDE_INSTR_OFFSETS
	.align		4
        /*003c*/ 	.byte	0x04, 0x31
        /*003e*/ 	.short	(.L_23 - .L_22)


	//   ....[0]....
.L_22:
        /*0040*/ 	.word	0x00000180


	//   ....[1]....
        /*0044*/ 	.word	0x000001c0


	//   ....[2]....
        /*0048*/ 	.word	0x00000610


	//   ....[3]....
        /*004c*/ 	.word	0x00000660


	//   ....[4]....
        /*0050*/ 	.word	0x00000670


	//   ....[5]....
        /*0054*/ 	.word	0x00000770


	//   ....[6]....
        /*0058*/ 	.word	0x00000790


	//----- nvinfo : EIATTR_COOP_GROUP_MASK_REGIDS
	.align		4
.L_23:
        /*005c*/ 	.byte	0x04, 0x29
        /*005e*/ 	.short	(.L_25 - .L_24)


	//   ....[0]....
.L_24:
        /*0060*/ 	.word	0xffffffff


	//   ....[1]....
        /*0064*/ 	.word	0xffffffff


	//   ....[2]....
        /*0068*/ 	.word	0xffffffff


	//   ....[3]....
        /*006c*/ 	.word	0xffffffff


	//   ....[4]....
        /*0070*/ 	.word	0xffffffff


	//   ....[5]....
        /*0074*/ 	.word	0xffffffff


	//   ....[6]....
        /*0078*/ 	.word	0xffffffff


	//   ....[7]....
        /*007c*/ 	.word	0xffffffff


	//   ....[8]....
        /*0080*/ 	.word	0xffffffff


	//   ....[9]....
        /*0084*/ 	.word	0x0500000d


	//   ....[10]....
        /*0088*/ 	.word	0x0500000d


	//   ....[11]....
        /*008c*/ 	.word	0xffffffff


	//   ....[12]....
        /*0090*/ 	.word	0x0500000d


	//   ....[13]....
        /*0094*/ 	.word	0x0500000d


	//----- nvinfo : EIATTR_COOP_GROUP_INSTR_OFFSETS
	.align		4
.L_25:
        /*0098*/ 	.byte	0x04, 0x28
        /*009a*/ 	.short	(.L_27 - .L_26)


	//   ....[0]....
.L_26:
        /*009c*/ 	.word	0x00000130


	//   ....[1]....
        /*00a0*/ 	.word	0x00000220


	//   ....[2]....
        /*00a4*/ 	.word	0x00000290


	//   ....[3]....
        /*00a8*/ 	.word	0x000002d0


	//   ....[4]....
        /*00ac*/ 	.word	0x00000310


	//   ....[5]....
        /*00b0*/ 	.word	0x00000360


	//   ....[6]....
        /*00b4*/ 	.word	0x000003b0


	//   ....[7]....
        /*00b8*/ 	.word	0x00000410


	//   ....[8]....
        /*00bc*/ 	.word	0x00000470


	//   ....[9]....
        /*00c0*/ 	.word	0x000006a0


	//   ....[10]....
        /*00c4*/ 	.word	0x000006e0


	//   ....[11]....
        /*00c8*/ 	.word	0x00000730


	//   ....[12]....
        /*00cc*/ 	.word	0x00000900


	//   ....[13]....
        /*00d0*/ 	.word	0x000009a0


	//----- nvinfo : EIATTR_VRC_CTA_INIT_COUNT
	.align		4
.L_27:
        /*00d4*/ 	.byte	0x02, 0x4a
	.zero		1
	.zero		1


	//----- nvinfo : EIATTR_EXIT_INSTR_OFFSETS
	.align		4
        /*00d8*/ 	.byte	0x04, 0x1c
        /*00da*/ 	.short	(.L_29 - .L_28)


	//   ....[0]....
.L_28:
        /*00dc*/ 	.word	0x000008a0


	//----- nvinfo : EIATTR_CRS_STACK_SIZE
	.align		4
.L_29:
        /*00e0*/ 	.byte	0x04, 0x1e
        /*00e2*/ 	.short	(.L_31 - .L_30)
.L_30:
        /*00e4*/ 	.word	0x00000000


	//----- nvinfo : EIATTR_CBANK_PARAM_SIZE
	.align		4
.L_31:
        /*00e8*/ 	.byte	0x03, 0x19
        /*00ea*/ 	.short	0x0010


	//----- nvinfo : EIATTR_PARAM_CBANK
	.align		4
        /*00ec*/ 	.byte	0x04, 0x0a
        /*00ee*/ 	.short	(.L_33 - .L_32)
	.align		4
.L_32:
        /*00f0*/ 	.word	index@(.nv.constant0._Z7kernel1PiS_)
        /*00f4*/ 	.short	0x0380
        /*00f6*/ 	.short	0x0010


	//----- nvinfo : EIATTR_SW_WAR
	.align		4
.L_33:
        /*00f8*/ 	.byte	0x04, 0x36
        /*00fa*/ 	.short	(.L_35 - .L_34)
.L_34:
        /*00fc*/ 	.word	0x00000008
.L_35:


//--------------------- .nv.callgraph             --------------------------
	.section	.nv.callgraph,"",@"SHT_CUDA_CALLGRAPH"
	.align	4
	.sectionentsize	8
	.align		4
        /*0000*/ 	.word	0x00000000
	.align		4
        /*0004*/ 	.word	0xffffffff
	.align		4
        /*0008*/ 	.word	0x00000000
	.align		4
        /*000c*/ 	.word	0xfffffffe
	.align		4
        /*0010*/ 	.word	0x00000000
	.align		4
        /*0014*/ 	.word	0xfffffffd
	.align		4
        /*0018*/ 	.word	0x00000000
	.align		4
        /*001c*/ 	.word	0xfffffffc


//--------------------- .nv.constant4             --------------------------
	.section	.nv.constant4,"a",@progbits
	.align	8
	.align		8
.nv.constant4:
        /*0000*/ 	.dword	_ZN34_INTERNAL_e4eee4ef_4_k_cu_70ff8f484cuda3std3__436_GLOBAL__N__e4eee4ef_4_k_cu_70ff8f486ignoreE
	.align		8
        /*0008*/ 	.dword	_ZN34_INTERNAL_e4eee4ef_4_k_cu_70ff8f484cuda3std3__45__cpo5beginE
	.align		8
        /*0010*/ 	.dword	_ZN34_INTERNAL_e4eee4ef_4_k_cu_70ff8f484cuda3std3__45__cpo3endE
	.align		8
        /*0018*/ 	.dword	_ZN34_INTERNAL_e4eee4ef_4_k_cu_70ff8f484cuda3std3__45__cpo6cbeginE
	.align		8
        /*0020*/ 	.dword	_ZN34_INTERNAL_e4eee4ef_4_k_cu_70ff8f484cuda3std3__45__cpo4cendE
	.align		8
        /*0028*/ 	.dword	_ZN34_INTERNAL_e4eee4ef_4_k_cu_70ff8f484cuda3std3__419piecewise_constructE
	.align		8
        /*0030*/ 	.dword	_ZN34_INTERNAL_e4eee4ef_4_k_cu_70ff8f484cuda3std3__48in_placeE
	.align		8
        /*0038*/ 	.dword	_ZN34_INTERNAL_e4eee4ef_4_k_cu_70ff8f484cuda3std6ranges3__45__cpo4swapE
	.align		8
        /*0040*/ 	.dword	_ZN34_INTERNAL_e4eee4ef_4_k_cu_70ff8f484cuda3std6ranges3__45__cpo9iter_moveE
	.align		8
        /*0048*/ 	.dword	_ZN34_INTERNAL_e4eee4ef_4_k_cu_70ff8f484cuda3std6ranges3__45__cpo7advanceE


//--------------------- .text._Z7kernel1PiS_      --------------------------
	.section	.text._Z7kernel1PiS_,"ax",@progbits
	.align	128
        .global         _Z7kernel1PiS_
        .type           _Z7kernel1PiS_,@function
        .size           _Z7kernel1PiS_,(.L_x_18 - _Z7kernel1PiS_)
        .other          _Z7kernel1PiS_,@"STO_CUDA_ENTRY STV_DEFAULT"
_Z7kernel1PiS_:
.text._Z7kernel1PiS_:
[----:B------:R-:W-:Y:S01]  /*0000*/  LDC R1, c[0x0][0x37c] ;  /* 0x0000df00ff017b82 */ /* 0x000fe20000000800 */
[----:B------:R-:W0:Y:S01]  /*0010*/  S2R R3, SR_TID.Y ;  /* 0x0000000000037919 */ /* 0x000e220000002200 */
[----:B------:R-:W1:Y:S06]  /*0020*/  LDCU UR4, c[0x0][0x360] ;  /* 0x00006c00ff0477ac */ /* 0x000e6c0008000800 */
[----:B------:R-:W2:Y:S01]  /*0030*/  LDC.64 R6, c[0x0][0x380] ;  /* 0x0000e000ff067b82 */ /* 0x000ea20000000a00 */
[----:B------:R-:W-:Y:S01]  /*0040*/  BSSY.RECONVERGENT B0, `(.L_x_0) ;  /* 0x000001d000007945 */ /* 0x000fe20003800200 */
[----:B------:R-:W0:Y:S01]  /*0050*/  S2R R4, SR_TID.Z ;  /* 0x0000000000047919 */ /* 0x000e220000002300 */
[----:B------:R-:W0:Y:S01]  /*0060*/  LDCU UR5, c[0x0][0x364] ;  /* 0x00006c80ff0577ac */ /* 0x000e220008000800 */
[----:B------:R-:W1:Y:S01]  /*0070*/  S2R R0, SR_TID.X ;  /* 0x0000000000007919 */ /* 0x000e620000002100 */
[----:B------:R-:W3:Y:S01]  /*0080*/  LDCU.64 UR6, c[0x0][0x358] ;  /* 0x00006b00ff0677ac */ /* 0x000ee20008000a00 */
[----:B------:R-:W-:-:S05]  /*0090*/  CS2R.32 R2, SR_CgaSize ;  /* 0x0000000000027805 */ /* 0x000fca0000008a00 */
[----:B------:R-:W-:-:S06]  /*00a0*/  IMAD R2, R2, -0xa0, RZ ;  /* 0xffffff6002027824 */ /* 0x000fcc00078e02ff */
[----:B------:R-:W4:Y:S01]  /*00b0*/  LDC R2, c[0x0][R2+0x27c] ;  /* 0x00009f0002027b82 */ /* 0x000f220000000800 */
[----:B------:R-:W5:Y:S01]  /*00c0*/  S2R R5, SR_SWINHI ;  /* 0x0000000000057919 */ /* 0x000f620000002f00 */
[----:B0-----:R-:W-:-:S04]  /*00d0*/  IMAD R3, R4, UR5, R3 ;  /* 0x0000000504037c24 */ /* 0x001fc8000f8e0203 */
[----:B-1----:R-:W-:Y:S02]  /*00e0*/  IMAD R4, R3, UR4, R0 ;  /* 0x0000000403047c24 */ /* 0x002fe4000f8e0200 */
[----:B--2---:R-:W-:Y:S01]  /*00f0*/  IMAD.WIDE.U32 R6, R0, 0x4, R6 ;  /* 0x0000000400067825 */ /* 0x004fe200078e0006 */
[----:B----4-:R-:W-:Y:S02]  /*0100*/  MOV R2, R2 ;  /* 0x0000000200027202 */ /* 0x010fe40000000f00 */
[----:B-----5:R-:W-:Y:S02]  /*0110*/  MOV R3, R5 ;  /* 0x0000000500037202 */ /* 0x020fe40000000f00 */
[----:B------:R-:W-:Y:S01]  /*0120*/  LOP3.LUT P0, R11, R4, 0x1f, RZ, 0xc0, !PT ;  /* 0x0000001f040b7812 */ /* 0x000fe2000780c0ff */
[----:B------:R-:W-:-:S12]  /*0130*/  NOP ;  /* 0x0000000000007918 */ /* 0x000fd80000000000 */
[----:B---3--:R-:W-:Y:S05]  /*0140*/  @P0 BRA `(.L_x_1) ;  /* 0x0000000000300947 */ /* 0x008fea0003800000 */
[----:B------:R-:W0:Y:S01]  /*0150*/  S2R R9, SR_LANEID ;  /* 0x0000000000097919 */ /* 0x000e220000000000 */
[----:B------:R-:W-:Y:S01]  /*0160*/  IMAD.MOV.U32 R8, RZ, RZ, 0x1 ;  /* 0x00000001ff087424 */ /* 0x000fe200078e00ff */
[----:B------:R-:W-:Y:S01]  /*0170*/  SHF.R.U32.HI R5, RZ, 0x5, R4 ;  /* 0x00000005ff057819 */ /* 0x000fe20000011604 */
[----:B------:R-:W-:Y:S02]  /*0180*/  VOTEU.ANY UR4, UPT, PT ;  /* 0x0000000000047886 */ /* 0x000fe400038e0100 */
[----:B------:R-:W-:Y:S01]  /*0190*/  UFLO.U32 UR4, UR4 ;  /* 0x00000004000472bd */ /* 0x000fe200080e0000 */
[----:B------:R-:W-:-:S04]  /*01a0*/  SHF.L.U32 R5, R8, R5, RZ ;  /* 0x0000000508057219 */ /* 0x000fc800000006ff */
[----:B------:R-:W-:-:S04]  /*01b0*/  LOP3.LUT R5, RZ, R5, RZ, 0x33, !PT ;  /* 0x00000005ff057212 */ /* 0x000fc800078e33ff */
[----:B------:R-:W1:Y:S01]  /*01c0*/  REDUX UR5, R5 ;  /* 0x00000000050573c4 */ /* 0x000e620000000000 */
[----:B0-----:R-:W-:Y:S01]  /*01d0*/  ISETP.EQ.U32.AND P0, PT, R9, UR4, PT ;  /* 0x0000000409007c0c */ /* 0x001fe2000bf02070 */
[----:B-1----:R-:W-:-:S12]  /*01e0*/  IMAD.U32 R9, RZ, RZ, UR5 ;  /* 0x00000005ff097e24 */ /* 0x002fd8000f8e00ff */
[----:B------:R0:W-:Y:S06]  /*01f0*/  @P0 MEMBAR.ALL.CTA ;  /* 0x0000000000000992 */ /* 0x0001ec0000008000 */
[----:B0-----:R0:W-:Y:S02]  /*0200*/  @P0 ATOM.E.AND.STRONG.SM PT, RZ, desc[UR6][R2.64+0x4], R9 ;  /* 0x8000040902ff098a */ /* 0x0011e4000a9eb106 */
.L_x_1:
[----:B------:R-:W-:Y:S05]  /*0210*/  BSYNC.RECONVERGENT B0 ;  /* 0x0000000000007941 */ /* 0x000fea0003800200 */
.L_x_0:
[----:B------:R-:W-:Y:S06]  /*0220*/  BAR.SYNC.DEFER_BLOCKING 0x0 ;  /* 0x0000000000007b1d */ /* 0x000fec0000010000 */
[----:B------:R-:W2:Y:S01]  /*0230*/  LDG.E R6, desc[UR6][R6.64] ;  /* 0x0000000606067981 */ /* 0x000ea2000c1e1900 */
[C---:B------:R-:W-:Y:S01]  /*0240*/  ISETP.NE.AND P0, PT, R11.reuse, RZ, PT ;  /* 0x000000ff0b00720c */ /* 0x040fe20003f05270 */
[----:B------:R-:W-:Y:S01]  /*0250*/  IMAD.MOV.U32 R12, RZ, RZ, 0x1 ;  /* 0x00000001ff0c7424 */ /* 0x000fe200078e00ff */
[----:B------:R-:W-:Y:S01]  /*0260*/  ISETP.NE.AND P1, PT, R11, 0x1f, PT ;  /* 0x0000001f0b00780c */ /* 0x000fe20003f25270 */
[----:B------:R-:W-:Y:S01]  /*0270*/  BSSY.RECONVERGENT B0, `(.L_x_2) ;  /* 0x000001f000007945 */ /* 0x000fe20003800200 */
[----:B------:R-:W-:Y:S01]  /*0280*/  SHF.R.U32.HI R15, RZ, 0x5, R4 ;  /* 0x00000005ff0f7819 */ /* 0x000fe20000011604 */
[----:B--2---:R-:W1:Y:S02]  /*0290*/  SHFL.UP PT, R5, R6, 0x1, RZ ;  /* 0x0420000006057989 */ /* 0x004e6400000e00ff */
[----:B-1----:R-:W-:-:S02]  /*02a0*/  SEL R5, R5, RZ, P0 ;  /* 0x000000ff05057207 */ /* 0x002fc40000000000 */
[----:B------:R-:W-:-:S03]  /*02b0*/  ISETP.GE.U32.AND P0, PT, R11, 0x2, PT ;  /* 0x000000020b00780c */ /* 0x000fc60003f06070 */
[----:B------:R-:W-:-:S05]  /*02c0*/  IMAD.IADD R5, R6, 0x1, R5 ;  /* 0x0000000106057824 */ /* 0x000fca00078e0205 */
[----:B------:R-:W1:Y:S02]  /*02d0*/  SHFL.UP PT, R8, R5, 0x2, RZ ;  /* 0x0440000005087989 */ /* 0x000e6400000e00ff */
[----:B-1----:R-:W-:Y:S02]  /*02e0*/  SEL R8, R8, RZ, P0 ;  /* 0x000000ff08087207 */ /* 0x002fe40000000000 */
[----:B------:R-:W-:-:S03]  /*02f0*/  ISETP.GE.U32.AND P0, PT, R11, 0x4, PT ;  /* 0x000000040b00780c */ /* 0x000fc60003f06070 */
[----:B------:R-:W-:-:S05]  /*0300*/  IMAD.IADD R8, R5, 0x1, R8 ;  /* 0x0000000105087824 */ /* 0x000fca00078e0208 */
[----:B0-----:R-:W0:Y:S02]  /*0310*/  SHFL.UP PT, R9, R8, 0x4, RZ ;  /* 0x0480000008097989 */ /* 0x001e2400000e00ff */
[----:B0-----:R-:W-:Y:S02]  /*0320*/  SEL R9, R9, RZ, P0 ;  /* 0x000000ff09097207 */ /* 0x001fe40000000000 */
[----:B------:R-:W-:-:S03]  /*0330*/  ISETP.GE.U32.AND P0, PT, R11, 0x8, PT ;  /* 0x000000080b00780c */ /* 0x000fc60003f06070 */
[----:B------:R-:W-:Y:S02]  /*0340*/  IMAD.IADD R9, R8, 0x1, R9 ;  /* 0x0000000108097824 */ /* 0x000fe400078e0209 */
[----:B------:R-:W-:-:S03]  /*0350*/  IMAD.MOV.U32 R8, RZ, RZ, RZ ;  /* 0x000000ffff087224 */ /* 0x000fc600078e00ff */
[----:B------:R-:W0:Y:S02]  /*0360*/  SHFL.UP PT, R6, R9, 0x8, RZ ;  /* 0x0500000009067989 */ /* 0x000e2400000e00ff */
[----:B0-----:R-:W-:Y:S02]  /*0370*/  SEL R6, R6, RZ, P0 ;  /* 0x000000ff06067207 */ /* 0x001fe40000000000 */
[----:B------:R-:W-:-:S03]  /*0380*/  ISETP.GE.U32.AND P0, PT, R11, 0x10, PT ;  /* 0x000000100b00780c */ /* 0x000fc60003f06070 */
[----:B------:R-:W-:Y:S02]  /*0390*/  IMAD.IADD R10, R9, 0x1, R6 ;  /* 0x00000001090a7824 */ /* 0x000fe400078e0206 */
[----:B------:R-:W-:-:S03]  /*03a0*/  IMAD.WIDE.U32 R6, R15, 0x8, R2 ;  /* 0x000000080f067825 */ /* 0x000fc600078e0002 */
[----:B------:R-:W0:Y:S02]  /*03b0*/  SHFL.UP PT, R5, R10, 0x10, RZ ;  /* 0x060000000a057989 */ /* 0x000e2400000e00ff */
[----:B0-----:R-:W-:Y:S02]  /*03c0*/  SEL R5, R5, RZ, P0 ;  /* 0x000000ff05057207 */ /* 0x001fe40000000000 */
[----:B------:R-:W-:Y:S02]  /*03d0*/  ISETP.NE.AND P0, PT, R11, RZ, PT ;  /* 0x000000ff0b00720c */ /* 0x000fe40003f05270 */
[----:B------:R-:W-:Y:S01]  /*03e0*/  SHF.L.U32 R11, R12, R15, RZ ;  /* 0x0000000f0c0b7219 */ /* 0x000fe200000006ff */
[----:B------:R-:W-:-:S05]  /*03f0*/  IMAD.IADD R5, R10, 0x1, R5 ;  /* 0x000000010a057824 */ /* 0x000fca00078e0205 */
[----:B------:R0:W-:Y:S01]  /*0400*/  @!P1 ST.E desc[UR6][R6.64+0x20], R5 ;  /* 0x0000200506009985 */ /* 0x0001e2000c101906 */
[----:B------:R-:W-:-:S04]  /*0410*/  NOP ;  /* 0x0000000000007918 */ /* 0x000fc80000000000 */
[----:B------:R-:W-:Y:S05]  /*0420*/  @P0 BRA `(.L_x_3) ;  /* 0x00000000000c0947 */ /* 0x000fea0003800000 */
[----:B------:R1:W-:Y:S06]  /*0430*/  MEMBAR.ALL.CTA ;  /* 0x0000000000007992 */ /* 0x0003ec0000008000 */
[----:B-1----:R1:W2:Y:S02]  /*0440*/  ATOM.E.OR.STRONG.SM PT, R8, desc[UR6][R2.64+0x4], R11 ;  /* 0x8000040b0208798a */ /* 0x0022a4000b1eb106 */
[----:B--2---:R-:W-:Y:S01]  /*0450*/  NOP ;  /* 0x0000000000007918 */ /* 0x004fe20000000000 */
.L_x_3:
[----:B------:R-:W-:Y:S05]  /*0460*/  BSYNC.RECONVERGENT B0 ;  /* 0x0000000000007941 */ /* 0x000fea0003800200 */
.L_x_2:
[----:B------:R-:W2:Y:S01]  /*0470*/  SHFL.IDX PT, R9, R8, RZ, 0x1f ;  /* 0x00001fff08097589 */ /* 0x000ea200000e0000 */
[----:B------:R-:W-:Y:S01]  /*0480*/  IMAD.MOV.U32 R13, RZ, RZ, 0xf ;  /* 0x0000000fff0d7424 */ /* 0x000fe200078e00ff */
[----:B------:R-:W-:Y:S01]  /*0490*/  LOP3.LUT R10, R15, 0x7fffffc, RZ, 0xc0, !PT ;  /* 0x07fffffc0f0a7812 */ /* 0x000fe200078ec0ff */
[----:B------:R-:W-:Y:S03]  /*04a0*/  BSSY B0, `(.L_x_4) ;  /* 0x0000034000007945 */ /* 0x000fe60003800000 */
[----:B------:R-:W-:-:S04]  /*04b0*/  SHF.L.U32 R10, R13, R10, RZ ;  /* 0x0000000a0d0a7219 */ /* 0x000fc800000006ff */
[----:B--2---:R-:W-:-:S04]  /*04c0*/  LOP3.LUT R9, R10, R9, R11, 0xe0, !PT ;  /* 0x000000090a097212 */ /* 0x004fc800078ee00b */
[----:B------:R-:W-:-:S13]  /*04d0*/  ISETP.NE.AND P1, PT, R9, R10, PT ;  /* 0x0000000a0900720c */ /* 0x000fda0003f25270 */
[----:B------:R-:W-:Y:S05]  /*04e0*/  @!P1 BRA `(.L_x_5) ;  /* 0x0000000000309947 */ /* 0x000fea0003800000 */
[----:B------:R-:W2:Y:S02]  /*04f0*/  LD.E.STRONG.SM R8, desc[UR6][R2.64+0x4] ;  /* 0x0000040602087980 */ /* 0x000ea4000c10b900 */
[----:B--2---:R-:W-:Y:S01]  /*0500*/  NOP ;  /* 0x0000000000007918 */ /* 0x004fe20000000000 */
[----:B------:R-:W-:Y:S01]  /*0510*/  BSSY B1, `(.L_x_6) ;  /* 0x0000008000017945 */ /* 0x000fe20003800000 */
[----:B------:R-:W-:-:S13]  /*0520*/  LOP3.LUT P0, RZ, R8, R11, RZ, 0xc0, !PT ;  /* 0x0000000b08ff7212 */ /* 0x000fda000780c0ff */
[----:B------:R-:W-:Y:S05]  /*0530*/  @!P0 BRA `(.L_x_7) ;  /* 0x0000000000148947 */ /* 0x000fea0003800000 */
.L_x_8:
[----:B------:R-:W2:Y:S02]  /*0540*/  LD.E.STRONG.SM R8, desc[UR6][R2.64+0x4] ;  /* 0x0000040602087980 */ /* 0x000ea4000c10b900 */
[----:B--2---:R-:W-:Y:S01]  /*0550*/  NOP ;  /* 0x0000000000007918 */ /* 0x004fe20000000000 */
[----:B------:R-:W-:Y:S05]  /*0560*/  YIELD ;  /* 0x0000000000007946 */ /* 0x000fea0003800000 */
[----:B------:R-:W-:-:S13]  /*0570*/  LOP3.LUT P0, RZ, R8, R11, RZ, 0xc0, !PT ;  /* 0x0000000b08ff7212 */ /* 0x000fda000780c0ff */
[----:B------:R-:W-:Y:S05]  /*0580*/  @P0 BRA `(.L_x_8) ;  /* 0xfffffffc00ec0947 */ /* 0x000fea000383ffff */
.L_x_7:
[----:B------:R-:W-:Y:S05]  /*0590*/  BSYNC B1 ;  /* 0x0000000000017941 */ /* 0x000fea0003800000 */
.L_x_6:
[----:B------:R-:W-:Y:S05]  /*05a0*/  BRA `(.L_x_9) ;  /* 0x00000000008c7947 */ /* 0x000fea0003800000 */
.L_x_5:
[----:B------:R-:W-:-:S13]  /*05b0*/  LOP3.LUT P1, RZ, R4, 0x1c, RZ, 0xc0, !PT ;  /* 0x0000001c04ff7812 */ /* 0x000fda000782c0ff */
[----:B------:R-:W-:Y:S05]  /*05c0*/  @P1 BRA `(.L_x_10) ;  /* 0x0000000000581947 */ /* 0x000fea0003800000 */
[----:B------:R-:W-:-:S04]  /*05d0*/  LOP3.LUT R9, R15, 0x1fffffc, RZ, 0xc0, !PT ;  /* 0x01fffffc0f097812 */ /* 0x000fc800078ec0ff */
[----:B------:R-:W-:-:S05]  /*05e0*/  LOP3.LUT R9, R9, 0x3, R4, 0xf8, !PT ;  /* 0x0000000309097812 */ /* 0x000fca00078ef804 */
[----:B------:R-:W-:-:S05]  /*05f0*/  IMAD.WIDE.U32 R8, R9, 0x8, R2 ;  /* 0x0000000809087825 */ /* 0x000fca00078e0002 */
[----:B------:R2:W5:Y:S01]  /*0600*/  LD.E R12, desc[UR6][R8.64+0x20] ;  /* 0x00002006080c7980 */ /* 0x000562000c101900 */
[----:B------:R-:W-:Y:S01]  /*0610*/  VOTEU.ANY UR5, UPT, PT ;  /* 0x0000000000057886 */ /* 0x000fe200038e0100 */
[----:B-1----:R-:W1:Y:S02]  /*0620*/  S2R R11, SR_LANEID ;  /* 0x00000000000b7919 */ /* 0x002e640000000000 */
[----:B-1----:R-:W-:-:S04]  /*0630*/  LOP3.LUT R11, R11, 0xfffffffc, RZ, 0xc0, !PT ;  /* 0xfffffffc0b0b7812 */ /* 0x002fc800078ec0ff */
[----:B------:R-:W-:Y:S02]  /*0640*/  SHF.L.U32 R13, R13, R11, RZ ;  /* 0x0000000b0d0d7219 */ /* 0x000fe400000006ff */
[----:B------:R-:W-:Y:S02]  /*0650*/  LOP3.LUT R11, R4, 0x3, RZ, 0xc0, !PT ;  /* 0x00000003040b7812 */ /* 0x000fe400078ec0ff */
[----:B------:R-:W1:Y:S08]  /*0660*/  MATCH.ANY R14, R13 ;  /* 0x000000000d0e73a1 */ /* 0x000e7000000e8000 */
[----:B------:R-:W3:Y:S01]  /*0670*/  REDUX.OR UR4, R13 ;  /* 0x000000000d0473c4 */ /* 0x000ee20000004000 */
[----:B-1----:R-:W-:-:S13]  /*0680*/  LOP3.LUT P1, RZ, R13, UR5, R14, 0x40, !PT ;  /* 0x000000050dff7c12 */ /* 0x002fda000f82400e */
[----:B--23--:R-:W-:Y:S05]  /*0690*/  @!P1 BRA.DIV UR4, `(.L_x_11) ;  /* 0x0000000204849947 */ /* 0x00cfea000b800000 */
[----:B-----5:R-:W1:Y:S01]  /*06a0*/  SHFL.UP PT, R14, R12, 0x1, 0x1c00 ;  /* 0x043c00000c0e7f89 */ /* 0x020e6200000e0000 */
[----:B------:R-:W-:-:S04]  /*06b0*/  LOP3.LUT P1, RZ, R4, 0x3, RZ, 0xc0, !PT ;  /* 0x0000000304ff7812 */ /* 0x000fc8000782c0ff */
[----:B-1----:R-:W-:-:S05]  /*06c0*/  SEL R15, R14, RZ, P1 ;  /* 0x000000ff0e0f7207 */ /* 0x002fca0000800000 */
[----:B------:R-:W-:-:S06]  /*06d0*/  IMAD.IADD R14, R12, 0x1, R15 ;  /* 0x000000010c0e7824 */ /* 0x000fcc00078e020f */
[----:B------:R-:W1:Y:S02]  /*06e0*/  SHFL.UP PT, R14, R14, 0x2, 0x1c00 ;  /* 0x045c00000e0e7f89 */ /* 0x000e6400000e0000 */
.L_x_16:
[----:B------:R-:W-:-:S04]  /*06f0*/  ISETP.GE.U32.AND P1, PT, R11, 0x2, PT ;  /* 0x000000020b00780c */ /* 0x000fc80003f26070 */
[----:B-1----:R-:W-:-:S05]  /*0700*/  SEL R14, R14, RZ, P1 ;  /* 0x000000ff0e0e7207 */ /* 0x002fca0000800000 */
[----:B------:R-:W-:-:S05]  /*0710*/  IMAD.IADD R15, R15, 0x1, R14 ;  /* 0x000000010f0f7824 */ /* 0x000fca00078e020e */
[----:B------:R2:W-:Y:S02]  /*0720*/  ST.E desc[UR6][R8.64+0x20], R15 ;  /* 0x0000200f08007985 */ /* 0x0005e4000c101906 */
.L_x_10:
[----:B------:R-:W-:Y:S05]  /*0730*/  WARPSYNC.ALL ;  /* 0x0000000000007948 */ /* 0x000fea0003800000 */
[----:B------:R-:W-:Y:S05]  /*0740*/  @P0 BRA `(.L_x_9) ;  /* 0x0000000000240947 */ /* 0x000fea0003800000 */
[----:B--2---:R-:W2:Y:S01]  /*0750*/  S2R R8, SR_LANEID ;  /* 0x0000000000087919 */ /* 0x004ea20000000000 */
[----:B------:R-:W-:Y:S01]  /*0760*/  LOP3.LUT R10, RZ, R10, RZ, 0x33, !PT ;  /* 0x0000000aff0a7212 */ /* 0x000fe200078e33ff */
[----:B------:R-:W-:Y:S02]  /*0770*/  VOTEU.ANY UR4, UPT, PT ;  /* 0x0000000000047886 */ /* 0x000fe400038e0100 */
[----:B------:R-:W-:Y:S01]  /*0780*/  UFLO.U32 UR4, UR4 ;  /* 0x00000004000472bd */ /* 0x000fe200080e0000 */
[----:B------:R-:W3:Y:S02]  /*0790*/  REDUX UR5, R10 ;  /* 0x000000000a0573c4 */ /* 0x000ee40000000000 */
[----:B---3--:R-:W-:-:S03]  /*07a0*/  IMAD.U32 R9, RZ, RZ, UR5 ;  /* 0x00000005ff097e24 */ /* 0x008fc6000f8e00ff */
[----:B--2---:R-:W-:-:S13]  /*07b0*/  ISETP.EQ.U32.AND P0, PT, R8, UR4, PT ;  /* 0x0000000408007c0c */ /* 0x004fda000bf02070 */
[----:B------:R2:W-:Y:S06]  /*07c0*/  @P0 MEMBAR.ALL.CTA ;  /* 0x0000000000000992 */ /* 0x0005ec0000008000 */
[----:B--2---:R3:W-:Y:S02]  /*07d0*/  @P0 ATOM.E.AND.STRONG.SM PT, RZ, desc[UR6][R2.64+0x4], R9 ;  /* 0x8000040902ff098a */ /* 0x0047e4000a9eb106 */
.L_x_9:
[----:B------:R-:W-:Y:S05]  /*07e0*/  BSYNC B0 ;  /* 0x0000000000007941 */ /* 0x000fea0003800000 */
.L_x_4:
[----:B------:R-:W-:Y:S01]  /*07f0*/  LOP3.LUT P0, RZ, R4, 0x60, RZ, 0xc0, !PT ;  /* 0x0000006004ff7812 */ /* 0x000fe2000780c0ff */
[----:B------:R-:W4:Y:S08]  /*0800*/  S2UR UR5, SR_CgaCtaId ;  /* 0x00000000000579c3 */ /* 0x000f300000008800 */
[----:B-1-3--:R-:W1:Y:S04]  /*0810*/  LDC.64 R2, c[0x0][0x388] ;  /* 0x0000e200ff027b82 */ /* 0x00ae680000000a00 */
[----:B0-----:R-:W3:Y:S01]  /*0820*/  @P0 LD.E R6, desc[UR6][R6.64+0x20] ;  /* 0x0000200606060980 */ /* 0x001ee2000c101900 */
[----:B------:R-:W-:-:S02]  /*0830*/  UMOV UR4, 0x400 ;  /* 0x0000040000047882 */ /* 0x000fc40000000000 */
[----:B----4-:R-:W-:-:S06]  /*0840*/  ULEA UR4, UR5, UR4, 0x18 ;  /* 0x0000000405047291 */ /* 0x010fcc000f8ec0ff */
[C---:B------:R-:W-:Y:S01]  /*0850*/  LEA R4, R0.reuse, UR4, 0x2 ;  /* 0x0000000400047c11 */ /* 0x040fe2000f8e10ff */
[----:B-1----:R-:W-:-:S04]  /*0860*/  IMAD.WIDE.U32 R2, R0, 0x4, R2 ;  /* 0x0000000400027825 */ /* 0x002fc800078e0002 */
[----:B---3--:R-:W-:-:S05]  /*0870*/  @P0 IMAD.IADD R5, R5, 0x1, R6 ;  /* 0x0000000105050824 */ /* 0x008fca00078e0206 */
[----:B------:R-:W-:Y:S04]  /*0880*/  STS [R4], R5 ;  /* 0x0000000504007388 */ /* 0x000fe80000000800 */
[----:B------:R-:W-:Y:S01]  /*0890*/  STG.E desc[UR6][R2.64], R5 ;  /* 0x0000000502007986 */ /* 0x000fe2000c101906 */
[----:B------:R-:W-:Y:S05]  /*08a0*/  EXIT ;  /* 0x000000000000794d */ /* 0x000fea0003800000 */
.L_x_11:
[----:B------:R-:W-:Y:S01]  /*08b0*/  BSSY B1, `(.L_x_12) ;  /* 0x0000007000017945 */ /* 0x000fe20003800000 */
[----:B-----5:R-:W-:Y:S02]  /*08c0*/  IMAD.MOV.U32 R14, RZ, RZ, R12 ;  /* 0x000000ffff0e7224 */ /* 0x020fe400078e000c */
[----:B------:R-:W-:Y:S02]  /*08d0*/  IMAD.MOV.U32 R16, RZ, RZ, 0x1 ;  /* 0x00000001ff107424 */ /* 0x000fe400078e00ff */
[----:B------:R-:W-:-:S07]  /*08e0*/  IMAD.MOV.U32 R17, RZ, RZ, 0x1c00 ;  /* 0x00001c00ff117424 */ /* 0x000fce00078e00ff */
[----:B0-----:R-:W-:Y:S05]  /*08f0*/  WARPSYNC.COLLECTIVE R13, `(.L_x_13) ;  /* 0x000000000d087348 */ /* 0x001fea0003c00000 */
[----:B------:R1:W2:Y:S02]  /*0900*/  SHFL.UP P1, R14, R14, R16, R17 ;  /* 0x040000100e0e7389 */ /* 0x0002a40000020011 */
[----:B012---:R-:W-:Y:S05]  /*0910*/  ENDCOLLECTIVE ;  /* 0x000000000000791b */ /* 0x007fea0003800000 */
.L_x_13:
[----:B------:R-:W-:Y:S05]  /*0920*/  BSYNC B1 ;  /* 0x0000000000017941 */ /* 0x000fea0003800000 */
.L_x_12:
[----:B------:R-:W-:Y:S01]  /*0930*/  LOP3.LUT P1, RZ, R4, 0x3, RZ, 0xc0, !PT ;  /* 0x0000000304ff7812 */ /* 0x000fe2000782c0ff */
[----:B------:R-:W-:Y:S01]  /*0940*/  BSSY B1, `(.L_x_14) ;  /* 0x0000008000017945 */ /* 0x000fe20003800000 */
[----:B------:R-:W-:Y:S02]  /*0950*/  IMAD.MOV.U32 R16, RZ, RZ, 0x2 ;  /* 0x00000002ff107424 */ /* 0x000fe400078e00ff */
[----:B------:R-:W-:Y:S01]  /*0960*/  SEL R15, R14, RZ, P1 ;  /* 0x000000ff0e0f7207 */ /* 0x000fe20000800000 */
[----:B------:R-:W-:-:S04]  /*0970*/  IMAD.MOV.U32 R17, RZ, RZ, 0x1c00 ;  /* 0x00001c00ff117424 */ /* 0x000fc800078e00ff */
[----:B------:R-:W-:-:S07]  /*0980*/  IMAD.IADD R14, R12, 0x1, R15 ;  /* 0x000000010c0e7824 */ /* 0x000fce00078e020f */
[----:B------:R-:W-:Y:S05]  /*0990*/  WARPSYNC.COLLECTIVE R13, `(.L_x_15) ;  /* 0x000000000d087348 */ /* 0x000fea0003c00000 */
[----:B------:R0:W1:Y:S02]  /*09a0*/  SHFL.UP P1, R14, R14, R16, R17 ;  /* 0x040000100e0e7389 */ /* 0x0000640000020011 */
[----:B01----:R-:W-:Y:S05]  /*09b0*/  ENDCOLLECTIVE ;  /* 0x000000000000791b */ /* 0x003fea0003800000 */
.L_x_15:
[----:B------:R-:W-:Y:S05]  /*09c0*/  BSYNC B1 ;  /* 0x0000000000017941 */ /* 0x000fea0003800000 */
.L_x_14:
[----:B------:R-:W-:Y:S05]  /*09d0*/  BRA `(.L_x_16) ;  /* 0xfffffffc00447947 */ /* 0x000fea000383ffff */
.L_x_17:
[----:B------:R-:W-:-:S00]  /*09e0*/  BRA `(.L_x_17) ;  /* 0xfffffffc00fc7947 */ /* 0x000fc0000383ffff */
[----:B------:R-:W-:-:S00]  /*09f0*/  NOP ;  /* 0x0000000000007918 */ /* 0x000fc00000000000 */
        /* <DEDUP_REMOVED lines=8> */
.L_x_18:


//--------------------- .nv.shared._Z7kernel1PiS_ --------------------------
	.section	.nv.shared._Z7kernel1PiS_,"aw",@nobits
	.sectionflags	@""
	.align	4
.nv.shared._Z7kernel1PiS_:
	.zero		1536


//--------------------- .nv.shared.reserved.0     --------------------------
	.section	.nv.shared.reserved.0,"aw",@nobits
	.weak		__nv_reservedSMEM_offset_0_alias
	.size		__nv_reservedSMEM_offset_0_alias, 0, 64
	.other		__nv_reservedSMEM_offset_0_alias,@"STO_CUDA_RESERVED_SHARED STV_DEFAULT"
__nv_reservedSMEM_offset_0_alias:
	.zero		0
	.zero		64


//--------------------- .nv.global                --------------------------
	.section	.nv.global,"aw",@nobits
.nv.global:
	.type		_ZN34_INTERNAL_e4eee4ef_4_k_cu_70ff8f484cuda3std6ranges3__45__cpo9iter_moveE,@object
	.size		_ZN34_INTERNAL_e4eee4ef_4_k_cu_70ff8f484cuda3std6ranges3__45__cpo9iter_moveE,(_ZN34_INTERNAL_e4eee4ef_4_k_cu_70ff8f484cuda3std3__436_GLOBAL__N__e4eee4ef_4_k_cu_70ff8f486ignoreE - _ZN34_INTERNAL_e4eee4ef_4_k_cu_70ff8f484cuda3std6ranges3__45__cpo9iter_moveE)
_ZN34_INTERNAL_e4eee4ef_4_k_cu_70ff8f484cuda3std6ranges3__45__cpo9iter_moveE:
	.zero		1
	.type		_ZN34_INTERNAL_e4eee4ef_4_k_cu_70ff8f484cuda3std3__436_GLOBAL__N__e4eee4ef_4_k_cu_70ff8f486ignoreE,@object
	.size		_ZN34_INTERNAL_e4eee4ef_4_k_cu_70ff8f484cuda3std3__436_GLOBAL__N__e4eee4ef_4_k_cu_70ff8f486ignoreE,(_ZN34_INTERNAL_e4eee4ef_4_k_cu_70ff8f484cuda3std3__45__cpo4cendE - _ZN34_INTERNAL_e4eee4ef_4_k_cu_70ff8f484cuda3std3__436_GLOBAL__N__e4eee4ef_4_k_cu_70ff8f486ignoreE)
_ZN34_INTERNAL_e4eee4ef_4_k_cu_70ff8f484cuda3std3__436_GLOBAL__N__e4eee4ef_4_k_cu_70ff8f486ignoreE:
	.zero		1
	.type		_ZN34_INTERNAL_e4eee4ef_4_k_cu_70ff8f484cuda3std3__45__cpo4cendE,@object
	.size		_ZN34_INTERNAL_e4eee4ef_4_k_cu_70ff8f484cuda3std3__45__cpo4cendE,(_ZN34_INTERNAL_e4eee4ef_4_k_cu_70ff8f484cuda3std3__45__cpo3endE - _ZN34_INTERNAL_e4eee4ef_4_k_cu_70ff8f484cuda3std3__45__cpo4cendE)
_ZN34_INTERNAL_e4eee4ef_4_k_cu_70ff8f484cuda3std3__45__cpo4cendE:
	.zero		1
	.type		_ZN34_INTERNAL_e4eee4ef_4_k_cu_70ff8f484cuda3std3__45__cpo3endE,@object
	.size		_ZN34_INTERNAL_e4eee4ef_4_k_cu_70ff8f484cuda3std3__45__cpo3endE,(_ZN34_INTERNAL_e4eee4ef_4_k_cu_70ff8f484cuda3std3__48in_placeE - _ZN34_INTERNAL_e4eee4ef_4_k_cu_70ff8f484cuda3std3__45__cpo3endE)
_ZN34_INTERNAL_e4eee4ef_4_k_cu_70ff8f484cuda3std3__45__cpo3endE:
	.zero		1
	.type		_ZN34_INTERNAL_e4eee4ef_4_k_cu_70ff8f484cuda3std3__48in_placeE,@object
	.size		_ZN34_INTERNAL_e4eee4ef_4_k_cu_70ff8f484cuda3std3__48in_placeE,(_ZN34_INTERNAL_e4eee4ef_4_k_cu_70ff8f484cuda3std6ranges3__45__cpo7advanceE - _ZN34_INTERNAL_e4eee4ef_4_k_cu_70ff8f484cuda3std3__48in_placeE)
_ZN34_INTERNAL_e4eee4ef_4_k_cu_70ff8f484cuda3std3__48in_placeE:
	.zero		1
	.type		_ZN34_INTERNAL_e4eee4ef_4_k_cu_70ff8f484cuda3std6ranges3__45__cpo7advanceE,@object
	.size		_ZN34_INTERNAL_e4eee4ef_4_k_cu_70ff8f484cuda3std6ranges3__45__cpo7advanceE,(_ZN34_INTERNAL_e4eee4ef_4_k_cu_70ff8f484cuda3std3__45__cpo5beginE - _ZN34_INTERNAL_e4eee4ef_4_k_cu_70ff8f484cuda3std6ranges3__45__cpo7advanceE)
_ZN34_INTERNAL_e4eee4ef_4_k_cu_70ff8f484cuda3std6ranges3__45__cpo7advanceE:
	.zero		1
	.type		_ZN34_INTERNAL_e4eee4ef_4_k_cu_70ff8f484cuda3std3__45__cpo5beginE,@object
	.size		_ZN34_INTERNAL_e4eee4ef_4_k_cu_70ff8f484cuda3std3__45__cpo5beginE,(_ZN34_INTERNAL_e4eee4ef_4_k_cu_70ff8f484cuda3std3__419piecewise_constructE - _ZN34_INTERNAL_e4eee4ef_4_k_cu_70ff8f484cuda3std3__45__cpo5beginE)
_ZN34_INTERNAL_e4eee4ef_4_k_cu_70ff8f484cuda3std3__45__cpo5beginE:
	.zero		1
	.type		_ZN34_INTERNAL_e4eee4ef_4_k_cu_70ff8f484cuda3std3__419piecewise_constructE,@object
	.size		_ZN34_INTERNAL_e4eee4ef_4_k_cu_70ff8f484cuda3std3__419piecewise_constructE,(_ZN34_INTERNAL_e4eee4ef_4_k_cu_70ff8f484cuda3std3__45__cpo6cbeginE - _ZN34_INTERNAL_e4eee4ef_4_k_cu_70ff8f484cuda3std3__419piecewise_constructE)
_ZN34_INTERNAL_e4eee4ef_4_k_cu_70ff8f484cuda3std3__419piecewise_constructE:
	.zero		1
	.type		_ZN34_INTERNAL_e4eee4ef_4_k_cu_70ff8f484cuda3std3__45__cpo6cbeginE,@object
	.size		_ZN34_INTERNAL_e4eee4ef_4_k_cu_70ff8f484cuda3std3__45__cpo6cbeginE,(_ZN34_INTERNAL_e4eee4ef_4_k_cu_70ff8f484cuda3std6ranges3__45__cpo4swapE - _ZN34_INTERNAL_e4eee4ef_4_k_cu_70ff8f484cuda3std3__45__cpo6cbeginE)
_ZN34_INTERNAL_e4eee4ef_4_k_cu_70ff8f484cuda3std3__45__cpo6cbeginE:
	.zero		1
	.type		_ZN34_INTERNAL_e4eee4ef_4_k_cu_70ff8f484cuda3std6ranges3__45__cpo4swapE,@object
	.size		_ZN34_INTERNAL_e4eee4ef_4_k_cu_70ff8f484cuda3std6ranges3__45__cpo4swapE,(.L_7 - _ZN34_INTERNAL_e4eee4ef_4_k_cu_70ff8f484cuda3std6ranges3__45__cpo4swapE)
_ZN34_INTERNAL_e4eee4ef_4_k_cu_70ff8f484cuda3std6ranges3__45__cpo4swapE:
	.zero		1
.L_7:


//--------------------- .nv.constant0._Z7kernel1PiS_ --------------------------
	.section	.nv.constant0._Z7kernel1PiS_,"a",@progbits
	.sectionflags	@""
	.align	4
.nv.constant0._Z7kernel1PiS_:
	.zero		912


//--------------------- SYMBOLS --------------------------

	.type		.nv.reservedSmem.offset0,@object
	.size		.nv.reservedSmem.offset0,0x4
	.type		.nv.reservedSmem.cap,@object
	.size		.nv.reservedSmem.cap,0x4
